//
// Generated by NVIDIA NVVM Compiler
//
// Compiler Build ID: CL-36424714
// Cuda compilation tools, release 13.0, V13.0.88
// Based on NVVM 20.0.0
//

.version 9.0
.target sm_100
.address_size 64


.entry _Z6ResizeI6uchar2EvyyPvS1_S1_iiiff(
	.param .u64 _Z6ResizeI6uchar2EvyyPvS1_S1_iiiff_param_0,
	.param .u64 _Z6ResizeI6uchar2EvyyPvS1_S1_iiiff_param_1,
	.param .u64 .ptr .align 1 _Z6ResizeI6uchar2EvyyPvS1_S1_iiiff_param_2,
	.param .u64 .ptr .align 1 _Z6ResizeI6uchar2EvyyPvS1_S1_iiiff_param_3,
	.param .u64 .ptr .align 1 _Z6ResizeI6uchar2EvyyPvS1_S1_iiiff_param_4,
	.param .u32 _Z6ResizeI6uchar2EvyyPvS1_S1_iiiff_param_5,
	.param .u32 _Z6ResizeI6uchar2EvyyPvS1_S1_iiiff_param_6,
	.param .u32 _Z6ResizeI6uchar2EvyyPvS1_S1_iiiff_param_7,
	.param .f32 _Z6ResizeI6uchar2EvyyPvS1_S1_iiiff_param_8,
	.param .f32 _Z6ResizeI6uchar2EvyyPvS1_S1_iiiff_param_9
)
{
	.reg .pred 	%p<4>;
	.reg .b32 	%r<18>;
	.reg .b32 	%f<22>;
	.reg .b64 	%rd<15>;

	ld.param.u64 	%rd1, [_Z6ResizeI6uchar2EvyyPvS1_S1_iiiff_param_0];
	ld.param.u64 	%rd2, [_Z6ResizeI6uchar2EvyyPvS1_S1_iiiff_param_1];
	ld.param.u64 	%rd3, [_Z6ResizeI6uchar2EvyyPvS1_S1_iiiff_param_2];
	ld.param.u64 	%rd4, [_Z6ResizeI6uchar2EvyyPvS1_S1_iiiff_param_3];
	ld.param.u64 	%rd5, [_Z6ResizeI6uchar2EvyyPvS1_S1_iiiff_param_4];
	ld.param.u32 	%r3, [_Z6ResizeI6uchar2EvyyPvS1_S1_iiiff_param_5];
	ld.param.u32 	%r4, [_Z6ResizeI6uchar2EvyyPvS1_S1_iiiff_param_6];
	ld.param.u32 	%r5, [_Z6ResizeI6uchar2EvyyPvS1_S1_iiiff_param_7];
	ld.param.f32 	%f1, [_Z6ResizeI6uchar2EvyyPvS1_S1_iiiff_param_8];
	ld.param.f32 	%f2, [_Z6ResizeI6uchar2EvyyPvS1_S1_iiiff_param_9];
	mov.u32 	%r7, %ctaid.x;
	mov.u32 	%r8, %ntid.x;
	mov.u32 	%r9, %tid.x;
	mad.lo.s32 	%r1, %r7, %r8, %r9;
	mov.u32 	%r10, %ctaid.y;
	mov.u32 	%r11, %ntid.y;
	mov.u32 	%r12, %tid.y;
	mad.lo.s32 	%r13, %r10, %r11, %r12;
	setp.ge.s32 	%p1, %r1, %r4;
	setp.ge.s32 	%p2, %r13, %r5;
	or.pred  	%p3, %p1, %p2;
	@%p3 bra 	$L__BB0_2;
	cvt.rn.f32.s32 	%f3, %r1;
	div.rn.f32 	%f4, %f3, %f1;
	cvt.rn.f32.u32 	%f5, %r13;
	div.rn.f32 	%f6, %f5, %f2;
	tex.2d.v4.f32.f32 	{%f7, %f8, %f9, %f10}, [%rd1, {%f4, %f6}];
	add.f32 	%f11, %f1, %f1;
	div.rn.f32 	%f12, %f3, %f11;
	add.f32 	%f13, %f2, %f2;
	div.rn.f32 	%f14, %f5, %f13;
	tex.2d.v4.f32.f32 	{%f15, %f16, %f17, %f18}, [%rd2, {%f12, %f14}];
	cvta.to.global.u64 	%rd6, %rd3;
	cvta.to.global.u64 	%rd7, %rd4;
	cvta.to.global.u64 	%rd8, %rd5;
	mul.f32 	%f19, %f7, 0f43800000;
	cvt.rzi.u32.f32 	%r14, %f19;
	mul.lo.s32 	%r15, %r3, %r13;
	cvt.s64.s32 	%rd9, %r15;
	cvt.s64.s32 	%rd10, %r1;
	add.s64 	%rd11, %rd9, %rd10;
	add.s64 	%rd12, %rd6, %rd11;
	st.global.u8 	[%rd12], %r14;
	mul.f32 	%f20, %f15, 0f43800000;
	cvt.rzi.u32.f32 	%r16, %f20;
	add.s64 	%rd13, %rd7, %rd11;
	st.global.u8 	[%rd13], %r16;
	mul.f32 	%f21, %f16, 0f43800000;
	cvt.rzi.u32.f32 	%r17, %f21;
	add.s64 	%rd14, %rd8, %rd11;
	st.global.u8 	[%rd14], %r17;
$L__BB0_2:
	ret;

}
.entry _Z6ResizeI7ushort2EvyyPvS1_S1_iiiff(
	.param .u64 _Z6ResizeI7ushort2EvyyPvS1_S1_iiiff_param_0,
	.param .u64 _Z6ResizeI7ushort2EvyyPvS1_S1_iiiff_param_1,
	.param .u64 .ptr .align 1 _Z6ResizeI7ushort2EvyyPvS1_S1_iiiff_param_2,
	.param .u64 .ptr .align 1 _Z6ResizeI7ushort2EvyyPvS1_S1_iiiff_param_3,
	.param .u64 .ptr .align 1 _Z6ResizeI7ushort2EvyyPvS1_S1_iiiff_param_4,
	.param .u32 _Z6ResizeI7ushort2EvyyPvS1_S1_iiiff_param_5,
	.param .u32 _Z6ResizeI7ushort2EvyyPvS1_S1_iiiff_param_6,
	.param .u32 _Z6ResizeI7ushort2EvyyPvS1_S1_iiiff_param_7,
	.param .f32 _Z6ResizeI7ushort2EvyyPvS1_S1_iiiff_param_8,
	.param .f32 _Z6ResizeI7ushort2EvyyPvS1_S1_iiiff_param_9
)
{
	.reg .pred 	%p<4>;
	.reg .b32 	%r<18>;
	.reg .b32 	%f<22>;
	.reg .b64 	%rd<16>;

	ld.param.u64 	%rd1, [_Z6ResizeI7ushort2EvyyPvS1_S1_iiiff_param_0];
	ld.param.u64 	%rd2, [_Z6ResizeI7ushort2EvyyPvS1_S1_iiiff_param_1];
	ld.param.u64 	%rd3, [_Z6ResizeI7ushort2EvyyPvS1_S1_iiiff_param_2];
	ld.param.u64 	%rd4, [_Z6ResizeI7ushort2EvyyPvS1_S1_iiiff_param_3];
	ld.param.u64 	%rd5, [_Z6ResizeI7ushort2EvyyPvS1_S1_iiiff_param_4];
	ld.param.u32 	%r3, [_Z6ResizeI7ushort2EvyyPvS1_S1_iiiff_param_5];
	ld.param.u32 	%r4, [_Z6ResizeI7ushort2EvyyPvS1_S1_iiiff_param_6];
	ld.param.u32 	%r5, [_Z6ResizeI7ushort2EvyyPvS1_S1_iiiff_param_7];
	ld.param.f32 	%f1, [_Z6ResizeI7ushort2EvyyPvS1_S1_iiiff_param_8];
	ld.param.f32 	%f2, [_Z6ResizeI7ushort2EvyyPvS1_S1_iiiff_param_9];
	mov.u32 	%r7, %ctaid.x;
	mov.u32 	%r8, %ntid.x;
	mov.u32 	%r9, %tid.x;
	mad.lo.s32 	%r1, %r7, %r8, %r9;
	mov.u32 	%r10, %ctaid.y;
	mov.u32 	%r11, %ntid.y;
	mov.u32 	%r12, %tid.y;
	mad.lo.s32 	%r13, %r10, %r11, %r12;
	setp.ge.s32 	%p1, %r1, %r4;
	setp.ge.s32 	%p2, %r13, %r5;
	or.pred  	%p3, %p1, %p2;
	@%p3 bra 	$L__BB1_2;
	cvt.rn.f32.s32 	%f3, %r1;
	div.rn.f32 	%f4, %f3, %f1;
	cvt.rn.f32.u32 	%f5, %r13;
	div.rn.f32 	%f6, %f5, %f2;
	tex.2d.v4.f32.f32 	{%f7, %f8, %f9, %f10}, [%rd1, {%f4, %f6}];
	add.f32 	%f11, %f1, %f1;
	div.rn.f32 	%f12, %f3, %f11;
	add.f32 	%f13, %f2, %f2;
	div.rn.f32 	%f14, %f5, %f13;
	tex.2d.v4.f32.f32 	{%f15, %f16, %f17, %f18}, [%rd2, {%f12, %f14}];
	cvta.to.global.u64 	%rd6, %rd3;
	cvta.to.global.u64 	%rd7, %rd4;
	cvta.to.global.u64 	%rd8, %rd5;
	mul.f32 	%f19, %f7, 0f47800000;
	cvt.rzi.u32.f32 	%r14, %f19;
	mul.lo.s32 	%r15, %r3, %r13;
	cvt.s64.s32 	%rd9, %r15;
	mul.wide.s32 	%rd10, %r1, 2;
	add.s64 	%rd11, %rd10, %rd9;
	shl.b64 	%rd12, %rd11, 1;
	add.s64 	%rd13, %rd6, %rd12;
	st.global.u16 	[%rd13], %r14;
	mul.f32 	%f20, %f15, 0f47800000;
	cvt.rzi.u32.f32 	%r16, %f20;
	add.s64 	%rd14, %rd7, %rd12;
	st.global.u16 	[%rd14], %r16;
	mul.f32 	%f21, %f16, 0f47800000;
	cvt.rzi.u32.f32 	%r17, %f21;
	add.s64 	%rd15, %rd8, %rd12;
	st.global.u16 	[%rd15], %r17;
$L__BB1_2:
	ret;

}


// ===== COMPILED SASS (sm_100) =====

	.target	sm_100

	.elftype	@"ET_EXEC"


//--------------------- .note.nv.tkinfo           --------------------------
	.section	.note.nv.tkinfo,"",@"SHT_NOTE"
	.sectionflags	@"SHF_NOTE_NV_TKINFO"
	.tkinfo
        /*0018*/ 	.word	0x00000002
        /*0030*/ 	.string	""
        /*0030*/ 	.string	"ptxas"
        /*0030*/ 	.string	"Cuda compilation tools, release 13.0, V13.0.88"
        /*0030*/ 	.string	"Build cuda_13.0.r13.0/compiler.36424714_0"
        /*0030*/ 	.string	"-arch sm_100 -m 64 "



//--------------------- .note.nv.cuinfo           --------------------------
	.section	.note.nv.cuinfo,"",@"SHT_NOTE"
	.sectionflags	@"SHF_NOTE_NV_CUINFO"
        /*0018*/ 	.short	0x0002
        /*001a*/ 	.short	0x0064
        /*001c*/ 	.short	0x0082
	.zero		2


//--------------------- .nv.info                  --------------------------
	.section	.nv.info,"",@"SHT_CUDA_INFO"
	.align	4


	//----- nvinfo : EIATTR_REGCOUNT
	.align		4
        /*0000*/ 	.byte	0x04, 0x2f
        /*0002*/ 	.short	(.L_1 - .L_0)
	.align		4
.L_0:
        /*0004*/ 	.word	index@(_Z6ResizeI6uchar2EvyyPvS1_S1_iiiff)
        /*0008*/ 	.word	0x00000015


	//----- nvinfo : EIATTR_FRAME_SIZE
	.align		4
.L_1:
        /*000c*/ 	.byte	0x04, 0x11
        /*000e*/ 	.short	(.L_3 - .L_2)
	.align		4
.L_2:
        /*0010*/ 	.word	index@($__internal_1_$__cuda_sm3x_div_rn_noftz_f32_slowpath)
        /*0014*/ 	.word	0x00000000


	//----- nvinfo : EIATTR_FRAME_SIZE
	.align		4
.L_3:
        /*0018*/ 	.byte	0x04, 0x11
        /*001a*/ 	.short	(.L_5 - .L_4)
	.align		4
.L_4:
        /*001c*/ 	.word	index@(_Z6ResizeI6uchar2EvyyPvS1_S1_iiiff)
        /*0020*/ 	.word	0x00000000


	//----- nvinfo : EIATTR_REGCOUNT
	.align		4
.L_5:
        /*0024*/ 	.byte	0x04, 0x2f
        /*0026*/ 	.short	(.L_7 - .L_6)
	.align		4
.L_6:
        /*0028*/ 	.word	index@(_Z6ResizeI7ushort2EvyyPvS1_S1_iiiff)
        /*002c*/ 	.word	0x00000015


	//----- nvinfo : EIATTR_FRAME_SIZE
	.align		4
.L_7:
        /*0030*/ 	.byte	0x04, 0x11
        /*0032*/ 	.short	(.L_9 - .L_8)
	.align		4
.L_8:
        /*0034*/ 	.word	index@($__internal_0_$__cuda_sm3x_div_rn_noftz_f32_slowpath)
        /*0038*/ 	.word	0x00000000


	//----- nvinfo : EIATTR_FRAME_SIZE
	.align		4
.L_9:
        /*003c*/ 	.byte	0x04, 0x11
        /*003e*/ 	.short	(.L_11 - .L_10)
	.align		4
.L_10:
        /*0040*/ 	.word	index@(_Z6ResizeI7ushort2EvyyPvS1_S1_iiiff)
        /*0044*/ 	.word	0x00000000


	//----- nvinfo : EIATTR_MIN_STACK_SIZE
	.align		4
.L_11:
        /*0048*/ 	.byte	0x04, 0x12
        /*004a*/ 	.short	(.L_13 - .L_12)
	.align		4
.L_12:
        /*004c*/ 	.word	index@(_Z6ResizeI7ushort2EvyyPvS1_S1_iiiff)
        /*0050*/ 	.word	0x00000000


	//----- nvinfo : EIATTR_MIN_STACK_SIZE
	.align		4
.L_13:
        /*0054*/ 	.byte	0x04, 0x12
        /*0056*/ 	.short	(.L_15 - .L_14)
	.align		4
.L_14:
        /*0058*/ 	.word	index@(_Z6ResizeI6uchar2EvyyPvS1_S1_iiiff)
        /*005c*/ 	.word	0x00000000
.L_15:


//--------------------- .nv.compat                --------------------------
	.section	.nv.compat,"",@"SHT_CUDA_COMPAT_INFO"
	.align	4
        /*0000*/ 	.byte	0x02, 0x09, 0x00, 0x00, 0x02, 0x02, 0x02, 0x00, 0x02, 0x05, 0x05, 0x00, 0x03, 0x07, 0x01, 0x01
        /*0010*/ 	.byte	0x02, 0x03, 0x00, 0x00, 0x02, 0x06, 0x01, 0x00, 0x04, 0x0b, 0x08, 0x00, 0x01, 0x00, 0x00, 0x00
        /*0020*/ 	.byte	0x00, 0x00, 0x00, 0x00


//--------------------- .nv.info._Z6ResizeI7ushort2EvyyPvS1_S1_iiiff --------------------------
	.section	.nv.info._Z6ResizeI7ushort2EvyyPvS1_S1_iiiff,"",@"SHT_CUDA_INFO"
	.sectionflags	@""
	.align	4


	//----- nvinfo : EIATTR_CUDA_API_VERSION
	.align		4
        /*0000*/ 	.byte	0x04, 0x37
        /*0002*/ 	.short	(.L_17 - .L_16)
.L_16:
        /*0004*/ 	.word	0x00000082


	//----- nvinfo : EIATTR_KPARAM_INFO
	.align		4
.L_17:
        /*0008*/ 	.byte	0x04, 0x17
        /*000a*/ 	.short	(.L_19 - .L_18)
.L_18:
        /*000c*/ 	.word	0x00000000
        /*0010*/ 	.short	0x0009
        /*0012*/ 	.short	0x0038
        /*0014*/ 	.byte	0x00, 0xf0, 0x11, 0x00


	//----- nvinfo : EIATTR_KPARAM_INFO
	.align		4
.L_19:
        /*0018*/ 	.byte	0x04, 0x17
        /*001a*/ 	.short	(.L_21 - .L_20)
.L_20:
        /*001c*/ 	.word	0x00000000
        /*0020*/ 	.short	0x0008
        /*0022*/ 	.short	0x0034
        /*0024*/ 	.byte	0x00, 0xf0, 0x11, 0x00


	//----- nvinfo : EIATTR_KPARAM_INFO
	.align		4
.L_21:
        /*0028*/ 	.byte	0x04, 0x17
        /*002a*/ 	.short	(.L_23 - .L_22)
.L_22:
        /*002c*/ 	.word	0x00000000
        /*0030*/ 	.short	0x0007
        /*0032*/ 	.short	0x0030
        /*0034*/ 	.byte	0x00, 0xf0, 0x11, 0x00


	//----- nvinfo : EIATTR_KPARAM_INFO
	.align		4
.L_23:
        /*0038*/ 	.byte	0x04, 0x17
        /*003a*/ 	.short	(.L_25 - .L_24)
.L_24:
        /*003c*/ 	.word	0x00000000
        /*0040*/ 	.short	0x0006
        /*0042*/ 	.short	0x002c
        /*0044*/ 	.byte	0x00, 0xf0, 0x11, 0x00


	//----- nvinfo : EIATTR_KPARAM_INFO
	.align		4
.L_25:
        /*0048*/ 	.byte	0x04, 0x17
        /*004a*/ 	.short	(.L_27 - .L_26)
.L_26:
        /*004c*/ 	.word	0x00000000
        /*0050*/ 	.short	0x0005
        /*0052*/ 	.short	0x0028
        /*0054*/ 	.byte	0x00, 0xf0, 0x11, 0x00


	//----- nvinfo : EIATTR_KPARAM_INFO
	.align		4
.L_27:
        /*0058*/ 	.byte	0x04, 0x17
        /*005a*/ 	.short	(.L_29 - .L_28)
.L_28:
        /*005c*/ 	.word	0x00000000
        /*0060*/ 	.short	0x0004
        /*0062*/ 	.short	0x0020
        /*0064*/ 	.byte	0x00, 0xf5, 0x21, 0x00


	//----- nvinfo : EIATTR_KPARAM_INFO
	.align		4
.L_29:
        /*0068*/ 	.byte	0x04, 0x17
        /*006a*/ 	.short	(.L_31 - .L_30)
.L_30:
        /*006c*/ 	.word	0x00000000
        /*0070*/ 	.short	0x0003
        /*0072*/ 	.short	0x0018
        /*0074*/ 	.byte	0x00, 0xf5, 0x21, 0x00


	//----- nvinfo : EIATTR_KPARAM_INFO
	.align		4
.L_31:
        /*0078*/ 	.byte	0x04, 0x17
        /*007a*/ 	.short	(.L_33 - .L_32)
.L_32:
        /*007c*/ 	.word	0x00000000
        /*0080*/ 	.short	0x0002
        /*0082*/ 	.short	0x0010
        /*0084*/ 	.byte	0x00, 0xf5, 0x21, 0x00


	//----- nvinfo : EIATTR_KPARAM_INFO
	.align		4
.L_33:
        /*0088*/ 	.byte	0x04, 0x17
        /*008a*/ 	.short	(.L_35 - .L_34)
.L_34:
        /*008c*/ 	.word	0x00000000
        /*0090*/ 	.short	0x0001
        /*0092*/ 	.short	0x0008
        /*0094*/ 	.byte	0x00, 0xf0, 0x21, 0x00


	//----- nvinfo : EIATTR_KPARAM_INFO
	.align		4
.L_35:
        /*0098*/ 	.byte	0x04, 0x17
        /*009a*/ 	.short	(.L_37 - .L_36)
.L_36:
        /*009c*/ 	.word	0x00000000
        /*00a0*/ 	.short	0x0000
        /*00a2*/ 	.short	0x0000
        /*00a4*/ 	.byte	0x00, 0xf0, 0x21, 0x00


	//----- nvinfo : EIATTR_SPARSE_MMA_MASK
	.align		4
.L_37:
        /*00a8*/ 	.byte	0x03, 0x50
        /*00aa*/ 	.short	0x0000


	//----- nvinfo : EIATTR_MAXREG_COUNT
	.align		4
        /*00ac*/ 	.byte	0x03, 0x1b
        /*00ae*/ 	.short	0x00ff


	//----- nvinfo : EIATTR_MERCURY_ISA_VERSION
	.align		4
        /*00b0*/ 	.byte	0x03, 0x5f
        /*00b2*/ 	.short	0x0101


	//----- nvinfo : EIATTR_VRC_CTA_INIT_COUNT
	.align		4
        /*00b4*/ 	.byte	0x02, 0x4a
	.zero		1
	.zero		1


	//----- nvinfo : EIATTR_EXIT_INSTR_OFFSETS
	.align		4
        /*00b8*/ 	.byte	0x04, 0x1c
        /*00ba*/ 	.short	(.L_39 - .L_38)


	//   ....[0]....
.L_38:
        /*00bc*/ 	.word	0x000000d0


	//   ....[1]....
        /*00c0*/ 	.word	0x00000730


	//----- nvinfo : EIATTR_CRS_STACK_SIZE
	.align		4
.L_39:
        /*00c4*/ 	.byte	0x04, 0x1e
        /*00c6*/ 	.short	(.L_41 - .L_40)
.L_40:
        /*00c8*/ 	.word	0x00000000


	//----- nvinfo : EIATTR_CBANK_PARAM_SIZE
	.align		4
.L_41:
        /*00cc*/ 	.byte	0x03, 0x19
        /*00ce*/ 	.short	0x003c


	//----- nvinfo : EIATTR_PARAM_CBANK
	.align		4
        /*00d0*/ 	.byte	0x04, 0x0a
        /*00d2*/ 	.short	(.L_43 - .L_42)
	.align		4
.L_42:
        /*00d4*/ 	.word	index@(.nv.constant0._Z6ResizeI7ushort2EvyyPvS1_S1_iiiff)
        /*00d8*/ 	.short	0x0380
        /*00da*/ 	.short	0x003c


	//----- nvinfo : EIATTR_SW_WAR
	.align		4
.L_43:
        /*00dc*/ 	.byte	0x04, 0x36
        /*00de*/ 	.short	(.L_45 - .L_44)
.L_44:
        /*00e0*/ 	.word	0x00000008
.L_45:


//--------------------- .nv.info._Z6ResizeI6uchar2EvyyPvS1_S1_iiiff --------------------------
	.section	.nv.info._Z6ResizeI6uchar2EvyyPvS1_S1_iiiff,"",@"SHT_CUDA_INFO"
	.sectionflags	@""
	.align	4


	//----- nvinfo : EIATTR_CUDA_API_VERSION
	.align		4
        /*0000*/ 	.byte	0x04, 0x37
        /*0002*/ 	.short	(.L_47 - .L_46)
.L_46:
        /*0004*/ 	.word	0x00000082


	//----- nvinfo : EIATTR_KPARAM_INFO
	.align		4
.L_47:
        /*0008*/ 	.byte	0x04, 0x17
        /*000a*/ 	.short	(.L_49 - .L_48)
.L_48:
        /*000c*/ 	.word	0x00000000
        /*0010*/ 	.short	0x0009
        /*0012*/ 	.short	0x0038
        /*0014*/ 	.byte	0x00, 0xf0, 0x11, 0x00


	//----- nvinfo : EIATTR_KPARAM_INFO
	.align		4
.L_49:
        /*0018*/ 	.byte	0x04, 0x17
        /*001a*/ 	.short	(.L_51 - .L_50)
.L_50:
        /*001c*/ 	.word	0x00000000
        /*0020*/ 	.short	0x0008
        /*0022*/ 	.short	0x0034
        /*0024*/ 	.byte	0x00, 0xf0, 0x11, 0x00


	//----- nvinfo : EIATTR_KPARAM_INFO
	.align		4
.L_51:
        /*0028*/ 	.byte	0x04, 0x17
        /*002a*/ 	.short	(.L_53 - .L_52)
.L_52:
        /*002c*/ 	.word	0x00000000
        /*0030*/ 	.short	0x0007
        /*0032*/ 	.short	0x0030
        /*0034*/ 	.byte	0x00, 0xf0, 0x11, 0x00


	//----- nvinfo : EIATTR_KPARAM_INFO
	.align		4
.L_53:
        /*0038*/ 	.byte	0x04, 0x17
        /*003a*/ 	.short	(.L_55 - .L_54)
.L_54:
        /*003c*/ 	.word	0x00000000
        /*0040*/ 	.short	0x0006
        /*0042*/ 	.short	0x002c
        /*0044*/ 	.byte	0x00, 0xf0, 0x11, 0x00


	//----- nvinfo : EIATTR_KPARAM_INFO
	.align		4
.L_55:
        /*0048*/ 	.byte	0x04, 0x17
        /*004a*/ 	.short	(.L_57 - .L_56)
.L_56:
        /*004c*/ 	.word	0x00000000
        /*0050*/ 	.short	0x0005
        /*0052*/ 	.short	0x0028
        /*0054*/ 	.byte	0x00, 0xf0, 0x11, 0x00


	//----- nvinfo : EIATTR_KPARAM_INFO
	.align		4
.L_57:
        /*0058*/ 	.byte	0x04, 0x17
        /*005a*/ 	.short	(.L_59 - .L_58)
.L_58:
        /*005c*/ 	.word	0x00000000
        /*0060*/ 	.short	0x0004
        /*0062*/ 	.short	0x0020
        /*0064*/ 	.byte	0x00, 0xf5, 0x21, 0x00


	//----- nvinfo : EIATTR_KPARAM_INFO
	.align		4
.L_59:
        /*0068*/ 	.byte	0x04, 0x17
        /*006a*/ 	.short	(.L_61 - .L_60)
.L_60:
        /*006c*/ 	.word	0x00000000
        /*0070*/ 	.short	0x0003
        /*0072*/ 	.short	0x0018
        /*0074*/ 	.byte	0x00, 0xf5, 0x21, 0x00


	//----- nvinfo : EIATTR_KPARAM_INFO
	.align		4
.L_61:
        /*0078*/ 	.byte	0x04, 0x17
        /*007a*/ 	.short	(.L_63 - .L_62)
.L_62:
        /*007c*/ 	.word	0x00000000
        /*0080*/ 	.short	0x0002
        /*0082*/ 	.short	0x0010
        /*0084*/ 	.byte	0x00, 0xf5, 0x21, 0x00


	//----- nvinfo : EIATTR_KPARAM_INFO
	.align		4
.L_63:
        /*0088*/ 	.byte	0x04, 0x17
        /*008a*/ 	.short	(.L_65 - .L_64)
.L_64:
        /*008c*/ 	.word	0x00000000
        /*0090*/ 	.short	0x0001
        /*0092*/ 	.short	0x0008
        /*0094*/ 	.byte	0x00, 0xf0, 0x21, 0x00


	//----- nvinfo : EIATTR_KPARAM_INFO
	.align		4
.L_65:
        /*0098*/ 	.byte	0x04, 0x17
        /*009a*/ 	.short	(.L_67 - .L_66)
.L_66:
        /*009c*/ 	.word	0x00000000
        /*00a0*/ 	.short	0x0000
        /*00a2*/ 	.short	0x0000
        /*00a4*/ 	.byte	0x00, 0xf0, 0x21, 0x00


	//----- nvinfo : EIATTR_SPARSE_MMA_MASK
	.align		4
.L_67:
        /*00a8*/ 	.byte	0x03, 0x50
        /*00aa*/ 	.short	0x0000


	//----- nvinfo : EIATTR_MAXREG_COUNT
	.align		4
        /*00ac*/ 	.byte	0x03, 0x1b
        /*00ae*/ 	.short	0x00ff


	//----- nvinfo : EIATTR_MERCURY_ISA_VERSION
	.align		4
        /*00b0*/ 	.byte	0x03, 0x5f
        /*00b2*/ 	.short	0x0101


	//----- nvinfo : EIATTR_VRC_CTA_INIT_COUNT
	.align		4
        /*00b4*/ 	.byte	0x02, 0x4a
	.zero		1
	.zero		1


	//----- nvinfo : EIATTR_EXIT_INSTR_OFFSETS
	.align		4
        /*00b8*/ 	.byte	0x04, 0x1c
        /*00ba*/ 	.short	(.L_69 - .L_68)


	//   ....[0]....
.L_68:
        /*00bc*/ 	.word	0x000000d0


	//   ....[1]....
        /*00c0*/ 	.word	0x00000720


	//----- nvinfo : EIATTR_CRS_STACK_SIZE
	.align		4
.L_69:
        /*00c4*/ 	.byte	0x04, 0x1e
        /*00c6*/ 	.short	(.L_71 - .L_70)
.L_70:
        /*00c8*/ 	.word	0x00000000


	//----- nvinfo : EIATTR_CBANK_PARAM_SIZE
	.align		4
.L_71:
        /*00cc*/ 	.byte	0x03, 0x19
        /*00ce*/ 	.short	0x003c


	//----- nvinfo : EIATTR_PARAM_CBANK
	.align		4
        /*00d0*/ 	.byte	0x04, 0x0a
        /*00d2*/ 	.short	(.L_73 - .L_72)
	.align		4
.L_72:
        /*00d4*/ 	.word	index@(.nv.constant0._Z6ResizeI6uchar2EvyyPvS1_S1_iiiff)
        /*00d8*/ 	.short	0x0380
        /*00da*/ 	.short	0x003c


	//----- nvinfo : EIATTR_SW_WAR
	.align		4
.L_73:
        /*00dc*/ 	.byte	0x04, 0x36
        /*00de*/ 	.short	(.L_75 - .L_74)
.L_74:
        /*00e0*/ 	.word	0x00000008
.L_75:


//--------------------- .nv.callgraph             --------------------------
	.section	.nv.callgraph,"",@"SHT_CUDA_CALLGRAPH"
	.align	4
	.sectionentsize	8
	.align		4
        /*0000*/ 	.word	0x00000000
	.align		4
        /*0004*/ 	.word	0xffffffff
	.align		4
        /*0008*/ 	.word	0x00000000
	.align		4
        /*000c*/ 	.word	0xfffffffe
	.align		4
        /*0010*/ 	.word	0x00000000
	.align		4
        /*0014*/ 	.word	0xfffffffd
	.align		4
        /*0018*/ 	.word	0x00000000
	.align		4
        /*001c*/ 	.word	0xfffffffc


//--------------------- .text._Z6ResizeI7ushort2EvyyPvS1_S1_iiiff --------------------------
	.section	.text._Z6ResizeI7ushort2EvyyPvS1_S1_iiiff,"ax",@progbits
	.align	128
.text._Z6ResizeI7ushort2EvyyPvS1_S1_iiiff:
        .type           _Z6ResizeI7ushort2EvyyPvS1_S1_iiiff,@function
        .size           _Z6ResizeI7ushort2EvyyPvS1_S1_iiiff,(.L_x_40 - _Z6ResizeI7ushort2EvyyPvS1_S1_iiiff)
        .other          _Z6ResizeI7ushort2EvyyPvS1_S1_iiiff,@"STO_CUDA_ENTRY STV_DEFAULT"
_Z6ResizeI7ushort2EvyyPvS1_S1_iiiff:
[----:B------:R-:W-:Y:S01]  /*0000*/  LDC R1, c[0x0][0x37c] ;  /* 0x0000df00ff017b82 */ /* 0x000fe20000000800 */
[----:B------:R-:W0:Y:S07]  /*0010*/  S2R R3, SR_TID.Y ;  /* 0x0000000000037919 */ /* 0x000e2e0000002200 */
[----:B------:R-:W1:Y:S01]  /*0020*/  LDC R5, c[0x0][0x360] ;  /* 0x0000d800ff057b82 */ /* 0x000e620000000800 */
[----:B------:R-:W2:Y:S01]  /*0030*/  LDCU UR6, c[0x0][0x3b0] ;  /* 0x00007600ff0677ac */ /* 0x000ea20008000800 */
[----:B------:R-:W1:Y:S01]  /*0040*/  S2R R0, SR_TID.X ;  /* 0x0000000000007919 */ /* 0x000e620000002100 */
[----:B------:R-:W3:Y:S05]  /*0050*/  LDCU UR7, c[0x0][0x3ac] ;  /* 0x00007580ff0777ac */ /* 0x000eea0008000800 */
[----:B------:R-:W0:Y:S08]  /*0060*/  S2UR UR5, SR_CTAID.Y ;  /* 0x00000000000579c3 */ /* 0x000e300000002600 */
[----:B------:R-:W0:Y:S08]  /*0070*/  LDC R10, c[0x0][0x364] ;  /* 0x0000d900ff0a7b82 */ /* 0x000e300000000800 */
[----:B------:R-:W1:Y:S01]  /*0080*/  S2UR UR4, SR_CTAID.X ;  /* 0x00000000000479c3 */ /* 0x000e620000002500 */
[----:B0-----:R-:W-:-:S05]  /*0090*/  IMAD R10, R10, UR5, R3 ;  /* 0x000000050a0a7c24 */ /* 0x001fca000f8e0203 */
[----:B--2---:R-:W-:Y:S01]  /*00a0*/  ISETP.GE.AND P0, PT, R10, UR6, PT ;  /* 0x000000060a007c0c */ /* 0x004fe2000bf06270 */
[----:B-1----:R-:W-:-:S05]  /*00b0*/  IMAD R5, R5, UR4, R0 ;  /* 0x0000000405057c24 */ /* 0x002fca000f8e0200 */
[----:B---3--:R-:W-:-:S13]  /*00c0*/  ISETP.GE.OR P0, PT, R5, UR7, P0 ;  /* 0x0000000705007c0c */ /* 0x008fda0008706670 */
[----:B------:R-:W-:Y:S05]  /*00d0*/  @P0 EXIT ;  /* 0x000000000000094d */ /* 0x000fea0003800000 */
[----:B------:R-:W0:Y:S01]  /*00e0*/  LDC R7, c[0x0][0x3b4] ;  /* 0x0000ed00ff077b82 */ /* 0x000e220000000800 */
[----:B------:R-:W-:Y:S01]  /*00f0*/  I2FP.F32.S32 R0, R5 ;  /* 0x0000000500007245 */ /* 0x000fe20000201400 */
[----:B------:R-:W-:Y:S01]  /*0100*/  BSSY.RECONVERGENT B0, `(.L_x_0) ;  /* 0x000000f000007945 */ /* 0x000fe20003800200 */
[----:B0-----:R-:W0:Y:S08]  /*0110*/  MUFU.RCP R2, R7 ;  /* 0x0000000700027308 */ /* 0x001e300000001000 */
[----:B------:R-:W1:Y:S01]  /*0120*/  FCHK P0, R0, R7 ;  /* 0x0000000700007302 */ /* 0x000e620000000000 */
[----:B0-----:R-:W-:-:S04]  /*0130*/  FFMA R3, R2, -R7, 1 ;  /* 0x3f80000002037423 */ /* 0x001fc80000000807 */
[----:B------:R-:W-:-:S04]  /*0140*/  FFMA R3, R2, R3, R2 ;  /* 0x0000000302037223 */ /* 0x000fc80000000002 */
[----:B------:R-:W-:-:S04]  /*0150*/  FFMA R6, R0, R3, RZ ;  /* 0x0000000300067223 */ /* 0x000fc800000000ff */
[----:B------:R-:W-:-:S04]  /*0160*/  FFMA R2, R6, -R7, R0 ;  /* 0x8000000706027223 */ /* 0x000fc80000000000 */
[----:B------:R-:W-:Y:S01]  /*0170*/  FFMA R6, R3, R2, R6 ;  /* 0x0000000203067223 */ /* 0x000fe20000000006 */
[----:B-1----:R-:W-:Y:S06]  /*0180*/  @!P0 BRA `(.L_x_1) ;  /* 0x0000000000188947 */ /* 0x002fec0003800000 */
[----:B------:R-:W0:Y:S01]  /*0190*/  LDCU UR4, c[0x0][0x3b4] ;  /* 0x00007680ff0477ac */ /* 0x000e220008000800 */
[----:B------:R-:W-:Y:S01]  /*01a0*/  IMAD.MOV.U32 R3, RZ, RZ, R0 ;  /* 0x000000ffff037224 */ /* 0x000fe200078e0000 */
[----:B------:R-:W-:Y:S01]  /*01b0*/  MOV R12, 0x1e0 ;  /* 0x000001e0000c7802 */ /* 0x000fe20000000f00 */
[----:B0-----:R-:W-:-:S07]  /*01c0*/  IMAD.U32 R4, RZ, RZ, UR4 ;  /* 0x00000004ff047e24 */ /* 0x001fce000f8e00ff */
[----:B------:R-:W-:Y:S05]  /*01d0*/  CALL.REL.NOINC `($__internal_0_$__cuda_sm3x_div_rn_noftz_f32_slowpath) ;  /* 0x0000000400587944 */ /* 0x000fea0003c00000 */
[----:B------:R-:W-:-:S07]  /*01e0*/  IMAD.MOV.U32 R6, RZ, RZ, R3 ;  /* 0x000000ffff067224 */ /* 0x000fce00078e0003 */
.L_x_1:
[----:B------:R-:W-:Y:S05]  /*01f0*/  BSYNC.RECONVERGENT B0 ;  /* 0x0000000000007941 */ /* 0x000fea0003800200 */
.L_x_0:
[----:B------:R-:W0:Y:S01]  /*0200*/  LDC R8, c[0x0][0x3b8] ;  /* 0x0000ee00ff087b82 */ /* 0x000e220000000800 */
[----:B------:R-:W-:Y:S01]  /*0210*/  I2FP.F32.U32 R2, R10 ;  /* 0x0000000a00027245 */ /* 0x000fe20000201000 */
        /* <DEDUP_REMOVED lines=11> */
[----:B------:R-:W-:Y:S02]  /*02d0*/  MOV R12, 0x300 ;  /* 0x00000300000c7802 */ /* 0x000fe40000000f00 */
[----:B0-----:R-:W-:-:S07]  /*02e0*/  MOV R4, UR4 ;  /* 0x0000000400047c02 */ /* 0x001fce0008000f00 */
[----:B------:R-:W-:Y:S05]  /*02f0*/  CALL.REL.NOINC `($__internal_0_$__cuda_sm3x_div_rn_noftz_f32_slowpath) ;  /* 0x0000000400107944 */ /* 0x000fea0003c00000 */
[----:B------:R-:W-:-:S07]  /*0300*/  IMAD.MOV.U32 R7, RZ, RZ, R3 ;  /* 0x000000ffff077224 */ /* 0x000fce00078e0003 */
.L_x_3:
[----:B------:R-:W-:Y:S05]  /*0310*/  BSYNC.RECONVERGENT B0 ;  /* 0x0000000000007941 */ /* 0x000fea0003800200 */
.L_x_2:
[----:B------:R-:W0:Y:S01]  /*0320*/  LDCU UR4, c[0x0][0x380] ;  /* 0x00007000ff0477ac */ /* 0x000e220008000800 */
[----:B------:R-:W-:Y:S01]  /*0330*/  IMAD.MOV.U32 R11, RZ, RZ, -0x3e000000 ;  /* 0xc2000000ff0b7424 */ /* 0x000fe200078e00ff */
[----:B------:R-:W-:-:S03]  /*0340*/  UMOV UR5, URZ ;  /* 0x000000ff00057c82 */ /* 0x000fc60008000000 */
[----:B0-----:R0:W5:Y:S01]  /*0350*/  TEX.LL RZ, R6, R6, R11, UR4, 2D, 0x1 ;  /* 0x28ff040b06067f60 */ /* 0x00116200089e01ff */
[----:B------:R-:W1:Y:S01]  /*0360*/  LDC R4, c[0x0][0x3b4] ;  /* 0x0000ed00ff047b82 */ /* 0x000e620000000800 */
[----:B------:R-:W-:Y:S01]  /*0370*/  BSSY.RECONVERGENT B0, `(.L_x_4) ;  /* 0x000000e000007945 */ /* 0x000fe20003800200 */
[----:B-1----:R-:W-:-:S04]  /*0380*/  FADD R4, R4, R4 ;  /* 0x0000000404047221 */ /* 0x002fc80000000000 */
[----:B------:R-:W1:Y:S08]  /*0390*/  MUFU.RCP R3, R4 ;  /* 0x0000000400037308 */ /* 0x000e700000001000 */
[----:B------:R-:W2:Y:S01]  /*03a0*/  FCHK P0, R0, R4 ;  /* 0x0000000400007302 */ /* 0x000ea20000000000 */
[----:B-1----:R-:W-:-:S04]  /*03b0*/  FFMA R8, -R4, R3, 1 ;  /* 0x3f80000004087423 */ /* 0x002fc80000000103 */
[----:B------:R-:W-:-:S04]  /*03c0*/  FFMA R3, R3, R8, R3 ;  /* 0x0000000803037223 */ /* 0x000fc80000000003 */
[----:B------:R-:W-:-:S04]  /*03d0*/  FFMA R8, R0, R3, RZ ;  /* 0x0000000300087223 */ /* 0x000fc800000000ff */
[----:B------:R-:W-:-:S04]  /*03e0*/  FFMA R9, -R4, R8, R0 ;  /* 0x0000000804097223 */ /* 0x000fc80000000100 */
[----:B------:R-:W-:Y:S01]  /*03f0*/  FFMA R8, R3, R9, R8 ;  /* 0x0000000903087223 */ /* 0x000fe20000000008 */
[----:B0-2---:R-:W-:Y:S06]  /*0400*/  @!P0 BRA `(.L_x_5) ;  /* 0x0000000000108947 */ /* 0x005fec0003800000 */
[----:B------:R-:W-:Y:S01]  /*0410*/  IMAD.MOV.U32 R3, RZ, RZ, R0 ;  /* 0x000000ffff037224 */ /* 0x000fe200078e0000 */
[----:B------:R-:W-:-:S07]  /*0420*/  MOV R12, 0x440 ;  /* 0x00000440000c7802 */ /* 0x000fce0000000f00 */
[----:B-----5:R-:W-:Y:S05]  /*0430*/  CALL.REL.NOINC `($__internal_0_$__cuda_sm3x_div_rn_noftz_f32_slowpath) ;  /* 0x0000000000c07944 */ /* 0x020fea0003c00000 */
[----:B------:R-:W-:-:S07]  /*0440*/  IMAD.MOV.U32 R8, RZ, RZ, R3 ;  /* 0x000000ffff087224 */ /* 0x000fce00078e0003 */
.L_x_5:
[----:B------:R-:W-:Y:S05]  /*0450*/  BSYNC.RECONVERGENT B0 ;  /* 0x0000000000007941 */ /* 0x000fea0003800200 */
.L_x_4:
[----:B------:R-:W0:Y:S01]  /*0460*/  LDC R4, c[0x0][0x3b8] ;  /* 0x0000ee00ff047b82 */ /* 0x000e220000000800 */
[----:B------:R-:W1:Y:S01]  /*0470*/  LDCU.64 UR6, c[0x0][0x358] ;  /* 0x00006b00ff0677ac */ /* 0x000e620008000a00 */
[----:B------:R-:W-:Y:S01]  /*0480*/  BSSY.RECONVERGENT B0, `(.L_x_6) ;  /* 0x000000e000007945 */ /* 0x000fe20003800200 */
[----:B0-----:R-:W-:-:S04]  /*0490*/  FADD R4, R4, R4 ;  /* 0x0000000404047221 */ /* 0x001fc80000000000 */
[----:B------:R-:W0:Y:S08]  /*04a0*/  MUFU.RCP R3, R4 ;  /* 0x0000000400037308 */ /* 0x000e300000001000 */
[----:B------:R-:W2:Y:S01]  /*04b0*/  FCHK P0, R2, R4 ;  /* 0x0000000402007302 */ /* 0x000ea20000000000 */
[----:B0-----:R-:W-:-:S04]  /*04c0*/  FFMA R0, -R4, R3, 1 ;  /* 0x3f80000004007423 */ /* 0x001fc80000000103 */
[----:B------:R-:W-:-:S04]  /*04d0*/  FFMA R3, R3, R0, R3 ;  /* 0x0000000003037223 */ /* 0x000fc80000000003 */
[----:B------:R-:W-:-:S04]  /*04e0*/  FFMA R0, R2, R3, RZ ;  /* 0x0000000302007223 */ /* 0x000fc800000000ff */
[----:B------:R-:W-:-:S04]  /*04f0*/  FFMA R9, -R4, R0, R2 ;  /* 0x0000000004097223 */ /* 0x000fc80000000102 */
[----:B------:R-:W-:Y:S01]  /*0500*/  FFMA R9, R3, R9, R0 ;  /* 0x0000000903097223 */ /* 0x000fe20000000000 */
[----:B-12---:R-:W-:Y:S06]  /*0510*/  @!P0 BRA `(.L_x_7) ;  /* 0x0000000000108947 */ /* 0x006fec0003800000 */
[----:B------:R-:W-:Y:S02]  /*0520*/  MOV R3, R2 ;  /* 0x0000000200037202 */ /* 0x000fe40000000f00 */
[----:B------:R-:W-:-:S07]  /*0530*/  MOV R12, 0x550 ;  /* 0x00000550000c7802 */ /* 0x000fce0000000f00 */
[----:B-----5:R-:W-:Y:S05]  /*0540*/  CALL.REL.NOINC `($__internal_0_$__cuda_sm3x_div_rn_noftz_f32_slowpath) ;  /* 0x00000000007c7944 */ /* 0x020fea0003c00000 */
[----:B------:R-:W-:-:S07]  /*0550*/  IMAD.MOV.U32 R9, RZ, RZ, R3 ;  /* 0x000000ffff097224 */ /* 0x000fce00078e0003 */
.L_x_7:
[----:B------:R-:W-:Y:S05]  /*0560*/  BSYNC.RECONVERGENT B0 ;  /* 0x0000000000007941 */ /* 0x000fea0003800200 */
.L_x_6:
[----:B------:R-:W0:Y:S01]  /*0570*/  LDCU UR4, c[0x0][0x388] ;  /* 0x00007100ff0477ac */ /* 0x000e220008000800 */
[----:B------:R-:W-:Y:S01]  /*0580*/  IMAD.MOV.U32 R0, RZ, RZ, -0x3e000000 ;  /* 0xc2000000ff007424 */ /* 0x000fe200078e00ff */
[----:B------:R-:W-:-:S03]  /*0590*/  UMOV UR5, URZ ;  /* 0x000000ff00057c82 */ /* 0x000fc60008000000 */
[----:B0-----:R0:W5:Y:S01]  /*05a0*/  TEX.LL RZ, R8, R8, R0, UR4, 2D, 0x3 ;  /* 0x28ff040008087f60 */ /* 0x00116200089e03ff */
[----:B------:R-:W1:Y:S01]  /*05b0*/  LDCU.128 UR8, c[0x0][0x390] ;  /* 0x00007200ff0877ac */ /* 0x000e620008000c00 */
[----:B------:R-:W-:-:S04]  /*05c0*/  DEPBAR.LE SB5, 0x1 ;  /* 0x0000d0400000791a */ /* 0x000fc80000000000 */
[----:B------:R-:W-:-:S04]  /*05d0*/  FMUL R6, R6, 65536 ;  /* 0x4780000006067820 */ /* 0x000fc80000400000 */
[----:B------:R2:W3:Y:S01]  /*05e0*/  F2I.U32.TRUNC.NTZ R13, R6 ;  /* 0x00000006000d7305 */ /* 0x0004e2000020f000 */
[----:B0-----:R-:W0:Y:S02]  /*05f0*/  LDCU UR4, c[0x0][0x3a8] ;  /* 0x00007500ff0477ac */ /* 0x001e240008000800 */
[----:B0-----:R-:W-:Y:S01]  /*0600*/  IMAD R10, R10, UR4, RZ ;  /* 0x000000040a0a7c24 */ /* 0x001fe2000f8e02ff */
[----:B------:R-:W2:Y:S04]  /*0610*/  LDCU.64 UR4, c[0x0][0x3a0] ;  /* 0x00007400ff0477ac */ /* 0x000ea80008000a00 */
[----:B------:R-:W-:-:S03]  /*0620*/  SHF.R.S32.HI R11, RZ, 0x1f, R10 ;  /* 0x0000001fff0b7819 */ /* 0x000fc6000001140a */
[----:B------:R-:W-:-:S04]  /*0630*/  IMAD.WIDE R10, R5, 0x2, R10 ;  /* 0x00000002050a7825 */ /* 0x000fc800078e020a */
[C---:B------:R-:W-:Y:S01]  /*0640*/  IMAD.SHL.U32 R7, R10.reuse, 0x2, RZ ;  /* 0x000000020a077824 */ /* 0x040fe200078e00ff */
[----:B------:R-:W-:-:S04]  /*0650*/  SHF.L.U64.HI R10, R10, 0x1, R11 ;  /* 0x000000010a0a7819 */ /* 0x000fc8000001020b */
[C---:B-1----:R-:W-:Y:S02]  /*0660*/  IADD3 R2, P0, PT, R7.reuse, UR8, RZ ;  /* 0x0000000807027c10 */ /* 0x042fe4000ff1e0ff */
[C---:B--2---:R-:W-:Y:S02]  /*0670*/  IADD3 R6, P1, PT, R7.reuse, UR4, RZ ;  /* 0x0000000407067c10 */ /* 0x044fe4000ff3e0ff */
[C---:B------:R-:W-:Y:S02]  /*0680*/  IADD3.X R3, PT, PT, R10.reuse, UR9, RZ, P0, !PT ;  /* 0x000000090a037c10 */ /* 0x040fe400087fe4ff */
[----:B------:R-:W-:Y:S02]  /*0690*/  IADD3 R4, P0, PT, R7, UR10, RZ ;  /* 0x0000000a07047c10 */ /* 0x000fe4000ff1e0ff */
[C---:B------:R-:W-:Y:S01]  /*06a0*/  IADD3.X R7, PT, PT, R10.reuse, UR5, RZ, P1, !PT ;  /* 0x000000050a077c10 */ /* 0x040fe20008ffe4ff */
[----:B---3--:R-:W-:Y:S01]  /*06b0*/  STG.E.U16 desc[UR6][R2.64], R13 ;  /* 0x0000000d02007986 */ /* 0x008fe2000c101506 */
[----:B------:R-:W-:Y:S01]  /*06c0*/  IADD3.X R5, PT, PT, R10, UR11, RZ, P0, !PT ;  /* 0x0000000b0a057c10 */ /* 0x000fe200087fe4ff */
[----:B-----5:R-:W-:Y:S01]  /*06d0*/  FMUL R9, R9, 65536 ;  /* 0x4780000009097820 */ /* 0x020fe20000400000 */
[----:B------:R-:W-:-:S04]  /*06e0*/  FMUL R8, R8, 65536 ;  /* 0x4780000008087820 */ /* 0x000fc80000400000 */
[----:B------:R-:W0:Y:S08]  /*06f0*/  F2I.U32.TRUNC.NTZ R11, R8 ;  /* 0x00000008000b7305 */ /* 0x000e30000020f000 */
[----:B------:R-:W1:Y:S01]  /*0700*/  F2I.U32.TRUNC.NTZ R9, R9 ;  /* 0x0000000900097305 */ /* 0x000e62000020f000 */
[----:B0-----:R-:W-:Y:S04]  /*0710*/  STG.E.U16 desc[UR6][R4.64], R11 ;  /* 0x0000000b04007986 */ /* 0x001fe8000c101506 */
[----:B-1----:R-:W-:Y:S01]  /*0720*/  STG.E.U16 desc[UR6][R6.64], R9 ;  /* 0x0000000906007986 */ /* 0x002fe2000c101506 */
[----:B------:R-:W-:Y:S05]  /*0730*/  EXIT ;  /* 0x000000000000794d */ /* 0x000fea0003800000 */
        .weak           $__internal_0_$__cuda_sm3x_div_rn_noftz_f32_slowpath
        .type           $__internal_0_$__cuda_sm3x_div_rn_noftz_f32_slowpath,@function
        .size           $__internal_0_$__cuda_sm3x_div_rn_noftz_f32_slowpath,(.L_x_40 - $__internal_0_$__cuda_sm3x_div_rn_noftz_f32_slowpath)
$__internal_0_$__cuda_sm3x_div_rn_noftz_f32_slowpath:
[----:B------:R-:W-:Y:S01]  /*0740*/  SHF.R.U32.HI R9, RZ, 0x17, R4 ;  /* 0x00000017ff097819 */ /* 0x000fe20000011604 */
[----:B------:R-:W-:Y:S01]  /*0750*/  BSSY.RECONVERGENT B1, `(.L_x_8) ;  /* 0x0000062000017945 */ /* 0x000fe20003800200 */
[----:B------:R-:W-:Y:S02]  /*0760*/  SHF.R.U32.HI R7, RZ, 0x17, R3 ;  /* 0x00000017ff077819 */ /* 0x000fe40000011603 */
[----:B------:R-:W-:Y:S02]  /*0770*/  LOP3.LUT R9, R9, 0xff, RZ, 0xc0, !PT ;  /* 0x000000ff09097812 */ /* 0x000fe400078ec0ff */
[----:B------:R-:W-:-:S03]  /*0780*/  LOP3.LUT R15, R7, 0xff, RZ, 0xc0, !PT ;  /* 0x000000ff070f7812 */ /* 0x000fc600078ec0ff */
[----:B------:R-:W-:Y:S01]  /*0790*/  VIADD R13, R9, 0xffffffff ;  /* 0xffffffff090d7836 */ /* 0x000fe20000000000 */
[----:B------:R-:W-:-:S04]  /*07a0*/  IADD3 R11, PT, PT, R15, -0x1, RZ ;  /* 0xffffffff0f0b7810 */ /* 0x000fc80007ffe0ff */
[----:B------:R-:W-:-:S04]  /*07b0*/  ISETP.GT.U32.AND P0, PT, R13, 0xfd, PT ;  /* 0x000000fd0d00780c */ /* 0x000fc80003f04070 */
[----:B------:R-:W-:-:S13]  /*07c0*/  ISETP.GT.U32.OR P0, PT, R11, 0xfd, P0 ;  /* 0x000000fd0b00780c */ /* 0x000fda0000704470 */
[----:B------:R-:W-:Y:S01]  /*07d0*/  @!P0 IMAD.MOV.U32 R7, RZ, RZ, RZ ;  /* 0x000000ffff078224 */ /* 0x000fe200078e00ff */
[----:B------:R-:W-:Y:S06]  /*07e0*/  @!P0 BRA `(.L_x_9) ;  /* 0x00000000005c8947 */ /* 0x000fec0003800000 */
[----:B------:R-:W-:Y:S02]  /*07f0*/  FSETP.GTU.FTZ.AND P0, PT, |R3|, +INF , PT ;  /* 0x7f8000000300780b */ /* 0x000fe40003f1c200 */
[----:B------:R-:W-:-:S04]  /*0800*/  FSETP.GTU.FTZ.AND P1, PT, |R4|, +INF , PT ;  /* 0x7f8000000400780b */ /* 0x000fc80003f3c200 */
[----:B------:R-:W-:-:S13]  /*0810*/  PLOP3.LUT P0, PT, P0, P1, PT, 0xf8, 0x8f ;  /* 0x00000000008f781c */ /* 0x000fda0000703f70 */
[----:B------:R-:W-:Y:S05]  /*0820*/  @P0 BRA `(.L_x_10) ;  /* 0x00000004004c0947 */ /* 0x000fea0003800000 */
[----:B------:R-:W-:-:S13]  /*0830*/  LOP3.LUT P0, RZ, R4, 0x7fffffff, R3, 0xc8, !PT ;  /* 0x7fffffff04ff7812 */ /* 0x000fda000780c803 */
[----:B------:R-:W-:Y:S05]  /*0840*/  @!P0 BRA `(.L_x_11) ;  /* 0x00000004003c8947 */ /* 0x000fea0003800000 */
[C---:B------:R-:W-:Y:S02]  /*0850*/  FSETP.NEU.FTZ.AND P2, PT, |R3|.reuse, +INF , PT ;  /* 0x7f8000000300780b */ /* 0x040fe40003f5d200 */
[----:B------:R-:W-:Y:S02]  /*0860*/  FSETP.NEU.FTZ.AND P1, PT, |R4|, +INF , PT ;  /* 0x7f8000000400780b */ /* 0x000fe40003f3d200 */
[----:B------:R-:W-:-:S11]  /*0870*/  FSETP.NEU.FTZ.AND P0, PT, |R3|, +INF , PT ;  /* 0x7f8000000300780b */ /* 0x000fd60003f1d200 */
[----:B------:R-:W-:Y:S05]  /*0880*/  @!P1 BRA !P2, `(.L_x_11) ;  /* 0x00000004002c9947 */ /* 0x000fea0005000000 */
[----:B------:R-:W-:-:S04]  /*0890*/  LOP3.LUT P2, RZ, R3, 0x7fffffff, RZ, 0xc0, !PT ;  /* 0x7fffffff03ff7812 */ /* 0x000fc8000784c0ff */
[----:B------:R-:W-:-:S13]  /*08a0*/  PLOP3.LUT P1, PT, P1, P2, PT, 0x2f, 0xf2 ;  /* 0x0000000000f2781c */ /* 0x000fda0000f24577 */
[----:B------:R-:W-:Y:S05]  /*08b0*/  @P1 BRA `(.L_x_12) ;  /* 0x0000000400181947 */ /* 0x000fea0003800000 */
[----:B------:R-:W-:-:S04]  /*08c0*/  LOP3.LUT P1, RZ, R4, 0x7fffffff, RZ, 0xc0, !PT ;  /* 0x7fffffff04ff7812 */ /* 0x000fc8000782c0ff */
[----:B------:R-:W-:-:S13]  /*08d0*/  PLOP3.LUT P0, PT, P0, P1, PT, 0x2f, 0xf2 ;  /* 0x0000000000f2781c */ /* 0x000fda0000702577 */
[----:B------:R-:W-:Y:S05]  /*08e0*/  @P0 BRA `(.L_x_13) ;  /* 0x0000000400000947 */ /* 0x000fea0003800000 */
[----:B------:R-:W-:Y:S02]  /*08f0*/  ISETP.GE.AND P0, PT, R11, RZ, PT ;  /* 0x000000ff0b00720c */ /* 0x000fe40003f06270 */
[----:B------:R-:W-:-:S11]  /*0900*/  ISETP.GE.AND P1, PT, R13, RZ, PT ;  /* 0x000000ff0d00720c */ /* 0x000fd60003f26270 */
[----:B------:R-:W-:Y:S02]  /*0910*/  @P0 IMAD.MOV.U32 R7, RZ, RZ, RZ ;  /* 0x000000ffff070224 */ /* 0x000fe400078e00ff */
[----:B------:R-:W-:Y:S01]  /*0920*/  @!P0 FFMA R3, R3, 1.84467440737095516160e+19, RZ ;  /* 0x5f80000003038823 */ /* 0x000fe200000000ff */
[----:B------:R-:W-:Y:S02]  /*0930*/  @!P0 IMAD.MOV.U32 R7, RZ, RZ, -0x40 ;  /* 0xffffffc0ff078424 */ /* 0x000fe400078e00ff */
[----:B------:R-:W-:-:S03]  /*0940*/  @!P1 FFMA R4, R4, 1.84467440737095516160e+19, RZ ;  /* 0x5f80000004049823 */ /* 0x000fc600000000ff */
[----:B------:R-:W-:-:S07]  /*0950*/  @!P1 IADD3 R7, PT, PT, R7, 0x40, RZ ;  /* 0x0000004007079810 */ /* 0x000fce0007ffe0ff */
.L_x_9:
[----:B------:R-:W-:Y:S01]  /*0960*/  LEA R11, R9, 0xc0800000, 0x17 ;  /* 0xc0800000090b7811 */ /* 0x000fe200078eb8ff */
[----:B------:R-:W-:Y:S04]  /*0970*/  BSSY.RECONVERGENT B2, `(.L_x_14) ;  /* 0x0000036000027945 */ /* 0x000fe80003800200 */
[----:B------:R-:W-:Y:S02]  /*0980*/  IMAD.IADD R11, R4, 0x1, -R11 ;  /* 0x00000001040b7824 */ /* 0x000fe400078e0a0b */
[----:B------:R-:W-:Y:S02]  /*0990*/  VIADD R4, R15, 0xffffff81 ;  /* 0xffffff810f047836 */ /* 0x000fe40000000000 */
[----:B------:R-:W0:Y:S01]  /*09a0*/  MUFU.RCP R13, R11 ;  /* 0x0000000b000d7308 */ /* 0x000e220000001000 */
[----:B------:R-:W-:Y:S01]  /*09b0*/  FADD.FTZ R14, -R11, -RZ ;  /* 0x800000ff0b0e7221 */ /* 0x000fe20000010100 */
[----:B------:R-:W-:-:S03]  /*09c0*/  IMAD R3, R4, -0x800000, R3 ;  /* 0xff80000004037824 */ /* 0x000fc600078e0203 */
[----:B0-----:R-:W-:-:S04]  /*09d0*/  FFMA R16, R13, R14, 1 ;  /* 0x3f8000000d107423 */ /* 0x001fc8000000000e */
[----:B------:R-:W-:-:S04]  /*09e0*/  FFMA R18, R13, R16, R13 ;  /* 0x000000100d127223 */ /* 0x000fc8000000000d */
[----:B------:R-:W-:-:S04]  /*09f0*/  FFMA R13, R3, R18, RZ ;  /* 0x00000012030d7223 */ /* 0x000fc800000000ff */
[----:B------:R-:W-:-:S04]  /*0a00*/  FFMA R16, R14, R13, R3 ;  /* 0x0000000d0e107223 */ /* 0x000fc80000000003 */
[----:B------:R-:W-:-:S04]  /*0a10*/  FFMA R13, R18, R16, R13 ;  /* 0x00000010120d7223 */ /* 0x000fc8000000000d */
[----:B------:R-:W-:Y:S01]  /*0a20*/  FFMA R16, R14, R13, R3 ;  /* 0x0000000d0e107223 */ /* 0x000fe20000000003 */
[----:B------:R-:W-:-:S03]  /*0a30*/  IADD3 R14, PT, PT, R4, 0x7f, -R9 ;  /* 0x0000007f040e7810 */ /* 0x000fc60007ffe809 */
[----:B------:R-:W-:Y:S02]  /*0a40*/  FFMA R3, R18, R16, R13 ;  /* 0x0000001012037223 */ /* 0x000fe4000000000d */
[----:B------:R-:W-:-:S03]  /*0a50*/  IMAD.IADD R14, R14, 0x1, R7 ;  /* 0x000000010e0e7824 */ /* 0x000fc600078e0207 */
[----:B------:R-:W-:-:S04]  /*0a60*/  SHF.R.U32.HI R4, RZ, 0x17, R3 ;  /* 0x00000017ff047819 */ /* 0x000fc80000011603 */
[----:B------:R-:W-:-:S04]  /*0a70*/  LOP3.LUT R4, R4, 0xff, RZ, 0xc0, !PT ;  /* 0x000000ff04047812 */ /* 0x000fc800078ec0ff */
[----:B------:R-:W-:-:S05]  /*0a80*/  IADD3 R11, PT, PT, R4, R14, RZ ;  /* 0x0000000e040b7210 */ /* 0x000fca0007ffe0ff */
[----:B------:R-:W-:-:S05]  /*0a90*/  VIADD R4, R11, 0xffffffff ;  /* 0xffffffff0b047836 */ /* 0x000fca0000000000 */
[----:B------:R-:W-:-:S13]  /*0aa0*/  ISETP.GE.U32.AND P0, PT, R4, 0xfe, PT ;  /* 0x000000fe0400780c */ /* 0x000fda0003f06070 */
[----:B------:R-:W-:Y:S05]  /*0ab0*/  @!P0 BRA `(.L_x_15) ;  /* 0x0000000000808947 */ /* 0x000fea0003800000 */
[----:B------:R-:W-:-:S13]  /*0ac0*/  ISETP.GT.AND P0, PT, R11, 0xfe, PT ;  /* 0x000000fe0b00780c */ /* 0x000fda0003f04270 */
[----:B------:R-:W-:Y:S05]  /*0ad0*/  @P0 BRA `(.L_x_16) ;  /* 0x00000000006c0947 */ /* 0x000fea0003800000 */
[----:B------:R-:W-:-:S13]  /*0ae0*/  ISETP.GE.AND P0, PT, R11, 0x1, PT ;  /* 0x000000010b00780c */ /* 0x000fda0003f06270 */
[----:B------:R-:W-:Y:S05]  /*0af0*/  @P0 BRA `(.L_x_17) ;  /* 0x0000000000740947 */ /* 0x000fea0003800000 */
[----:B------:R-:W-:Y:S02]  /*0b00*/  ISETP.GE.AND P0, PT, R11, -0x18, PT ;  /* 0xffffffe80b00780c */ /* 0x000fe40003f06270 */
[----:B------:R-:W-:-:S11]  /*0b10*/  LOP3.LUT R3, R3, 0x80000000, RZ, 0xc0, !PT ;  /* 0x8000000003037812 */ /* 0x000fd600078ec0ff */
[----:B------:R-:W-:Y:S05]  /*0b20*/  @!P0 BRA `(.L_x_17) ;  /* 0x0000000000688947 */ /* 0x000fea0003800000 */
[CCC-:B------:R-:W-:Y:S01]  /*0b30*/  FFMA.RZ R4, R18.reuse, R16.reuse, R13.reuse ;  /* 0x0000001012047223 */ /* 0x1c0fe2000000c00d */
[C---:B------:R-:W-:Y:S02]  /*0b40*/  VIADD R14, R11.reuse, 0x20 ;  /* 0x000000200b0e7836 */ /* 0x040fe40000000000 */
[-CC-:B------:R-:W-:Y:S01]  /*0b50*/  FFMA.RM R7, R18, R16.reuse, R13.reuse ;  /* 0x0000001012077223 */ /* 0x180fe2000000400d */
[C---:B------:R-:W-:Y:S02]  /*0b60*/  ISETP.NE.AND P2, PT, R11.reuse, RZ, PT ;  /* 0x000000ff0b00720c */ /* 0x040fe40003f45270 */
[----:B------:R-:W-:Y:S01]  /*0b70*/  LOP3.LUT R9, R4, 0x7fffff, RZ, 0xc0, !PT ;  /* 0x007fffff04097812 */ /* 0x000fe200078ec0ff */
[----:B------:R-:W-:Y:S01]  /*0b80*/  FFMA.RP R4, R18, R16, R13 ;  /* 0x0000001012047223 */ /* 0x000fe2000000800d */
[----:B------:R-:W-:Y:S01]  /*0b90*/  ISETP.NE.AND P1, PT, R11, RZ, PT ;  /* 0x000000ff0b00720c */ /* 0x000fe20003f25270 */
[----:B------:R-:W-:Y:S01]  /*0ba0*/  IMAD.MOV R11, RZ, RZ, -R11 ;  /* 0x000000ffff0b7224 */ /* 0x000fe200078e0a0b */
[----:B------:R-:W-:-:S02]  /*0bb0*/  LOP3.LUT R9, R9, 0x800000, RZ, 0xfc, !PT ;  /* 0x0080000009097812 */ /* 0x000fc400078efcff */
[----:B------:R-:W-:Y:S02]  /*0bc0*/  FSETP.NEU.FTZ.AND P0, PT, R4, R7, PT ;  /* 0x000000070400720b */ /* 0x000fe40003f1d000 */
[----:B------:R-:W-:Y:S02]  /*0bd0*/  SHF.L.U32 R14, R9, R14, RZ ;  /* 0x0000000e090e7219 */ /* 0x000fe400000006ff */
[----:B------:R-:W-:Y:S02]  /*0be0*/  SEL R4, R11, RZ, P2 ;  /* 0x000000ff0b047207 */ /* 0x000fe40001000000 */
[----:B------:R-:W-:Y:S02]  /*0bf0*/  ISETP.NE.AND P1, PT, R14, RZ, P1 ;  /* 0x000000ff0e00720c */ /* 0x000fe40000f25270 */
[----:B------:R-:W-:Y:S02]  /*0c00*/  SHF.R.U32.HI R4, RZ, R4, R9 ;  /* 0x00000004ff047219 */ /* 0x000fe40000011609 */
[----:B------:R-:W-:-:S02]  /*0c10*/  PLOP3.LUT P0, PT, P0, P1, PT, 0xf8, 0x8f ;  /* 0x00000000008f781c */ /* 0x000fc40000703f70 */
[----:B------:R-:W-:Y:S02]  /*0c20*/  SHF.R.U32.HI R14, RZ, 0x1, R4 ;  /* 0x00000001ff0e7819 */ /* 0x000fe40000011604 */
[----:B------:R-:W-:-:S04]  /*0c30*/  SEL R7, RZ, 0x1, !P0 ;  /* 0x00000001ff077807 */ /* 0x000fc80004000000 */
[----:B------:R-:W-:-:S04]  /*0c40*/  LOP3.LUT R7, R7, 0x1, R14, 0xf8, !PT ;  /* 0x0000000107077812 */ /* 0x000fc800078ef80e */
[----:B------:R-:W-:-:S04]  /*0c50*/  LOP3.LUT R7, R7, R4, RZ, 0xc0, !PT ;  /* 0x0000000407077212 */ /* 0x000fc800078ec0ff */
[----:B------:R-:W-:-:S04]  /*0c60*/  IADD3 R14, PT, PT, R14, R7, RZ ;  /* 0x000000070e0e7210 */ /* 0x000fc80007ffe0ff */
[----:B------:R-:W-:Y:S01]  /*0c70*/  LOP3.LUT R3, R14, R3, RZ, 0xfc, !PT ;  /* 0x000000030e037212 */ /* 0x000fe200078efcff */
[----:B------:R-:W-:Y:S06]  /*0c80*/  BRA `(.L_x_17) ;  /* 0x0000000000107947 */ /* 0x000fec0003800000 */
.L_x_16:
[----:B------:R-:W-:-:S04]  /*0c90*/  LOP3.LUT R3, R3, 0x80000000, RZ, 0xc0, !PT ;  /* 0x8000000003037812 */ /* 0x000fc800078ec0ff */
[----:B------:R-:W-:Y:S01]  /*0ca0*/  LOP3.LUT R3, R3, 0x7f800000, RZ, 0xfc, !PT ;  /* 0x7f80000003037812 */ /* 0x000fe200078efcff */
[----:B------:R-:W-:Y:S06]  /*0cb0*/  BRA `(.L_x_17) ;  /* 0x0000000000047947 */ /* 0x000fec0003800000 */
.L_x_15:
[----:B------:R-:W-:-:S07]  /*0cc0*/  IMAD R3, R14, 0x800000, R3 ;  /* 0x008000000e037824 */ /* 0x000fce00078e0203 */
.L_x_17:
[----:B------:R-:W-:Y:S05]  /*0cd0*/  BSYNC.RECONVERGENT B2 ;  /* 0x0000000000027941 */ /* 0x000fea0003800200 */
.L_x_14:
[----:B------:R-:W-:Y:S05]  /*0ce0*/  BRA `(.L_x_18) ;  /* 0x0000000000207947 */ /* 0x000fea0003800000 */
.L_x_13:
[----:B------:R-:W-:-:S04]  /*0cf0*/  LOP3.LUT R3, R4, 0x80000000, R3, 0x48, !PT ;  /* 0x8000000004037812 */ /* 0x000fc800078e4803 */
[----:B------:R-:W-:Y:S01]  /*0d00*/  LOP3.LUT R3, R3, 0x7f800000, RZ, 0xfc, !PT ;  /* 0x7f80000003037812 */ /* 0x000fe200078efcff */
[----:B------:R-:W-:Y:S06]  /*0d10*/  BRA `(.L_x_18) ;  /* 0x0000000000147947 */ /* 0x000fec0003800000 */
.L_x_12:
[----:B------:R-:W-:Y:S01]  /*0d20*/  LOP3.LUT R3, R4, 0x80000000, R3, 0x48, !PT ;  /* 0x8000000004037812 */ /* 0x000fe200078e4803 */
[----:B------:R-:W-:Y:S06]  /*0d30*/  BRA `(.L_x_18) ;  /* 0x00000000000c7947 */ /* 0x000fec0003800000 */
.L_x_11:
[----:B------:R-:W0:Y:S01]  /*0d40*/  MUFU.RSQ R3, -QNAN ;  /* 0xffc0000000037908 */ /* 0x000e220000001400 */
[----:B------:R-:W-:Y:S05]  /*0d50*/  BRA `(.L_x_18) ;  /* 0x0000000000047947 */ /* 0x000fea0003800000 */
.L_x_10:
[----:B------:R-:W-:-:S07]  /*0d60*/  FADD.FTZ R3, R3, R4 ;  /* 0x0000000403037221 */ /* 0x000fce0000010000 */
.L_x_18:
[----:B------:R-:W-:Y:S05]  /*0d70*/  BSYNC.RECONVERGENT B1 ;  /* 0x0000000000017941 */ /* 0x000fea0003800200 */
.L_x_8:
[----:B------:R-:W-:-:S04]  /*0d80*/  IMAD.MOV.U32 R13, RZ, RZ, 0x0 ;  /* 0x00000000ff0d7424 */ /* 0x000fc800078e00ff */
[----:B0-----:R-:W-:Y:S05]  /*0d90*/  RET.REL.NODEC R12 `(_Z6ResizeI7ushort2EvyyPvS1_S1_iiiff) ;  /* 0xfffffff00c987950 */ /* 0x001fea0003c3ffff */
.L_x_19:
[----:B------:R-:W-:-:S00]  /*0da0*/  BRA `(.L_x_19) ;  /* 0xfffffffc00fc7947 */ /* 0x000fc0000383ffff */
[----:B------:R-:W-:-:S00]  /*0db0*/  NOP ;  /* 0x0000000000007918 */ /* 0x000fc00000000000 */
        /* <DEDUP_REMOVED lines=12> */
.L_x_40:


//--------------------- .text._Z6ResizeI6uchar2EvyyPvS1_S1_iiiff --------------------------
	.section	.text._Z6ResizeI6uchar2EvyyPvS1_S1_iiiff,"ax",@progbits
	.align	128
.text._Z6ResizeI6uchar2EvyyPvS1_S1_iiiff:
        .type           _Z6ResizeI6uchar2EvyyPvS1_S1_iiiff,@function
        .size           _Z6ResizeI6uchar2EvyyPvS1_S1_iiiff,(.L_x_42 - _Z6ResizeI6uchar2EvyyPvS1_S1_iiiff)
        .other          _Z6ResizeI6uchar2EvyyPvS1_S1_iiiff,@"STO_CUDA_ENTRY STV_DEFAULT"
_Z6ResizeI6uchar2EvyyPvS1_S1_iiiff:
        /* <DEDUP_REMOVED lines=29> */
[----:B------:R-:W-:Y:S05]  /*01d0*/  CALL.REL.NOINC `($__internal_1_$__cuda_sm3x_div_rn_noftz_f32_slowpath) ;  /* 0x0000000400547944 */ /* 0x000fea0003c00000 */
[----:B------:R-:W-:-:S07]  /*01e0*/  IMAD.MOV.U32 R6, RZ, RZ, R3 ;  /* 0x000000ffff067224 */ /* 0x000fce00078e0003 */
.L_x_21:
[----:B------:R-:W-:Y:S05]  /*01f0*/  BSYNC.RECONVERGENT B0 ;  /* 0x0000000000007941 */ /* 0x000fea0003800200 */
.L_x_20:
        /* <DEDUP_REMOVED lines=17> */
.L_x_23:
[----:B------:R-:W-:Y:S05]  /*0310*/  BSYNC.RECONVERGENT B0 ;  /* 0x0000000000007941 */ /* 0x000fea0003800200 */
.L_x_22:
        /* <DEDUP_REMOVED lines=15> */
[----:B------:R-:W-:Y:S02]  /*0410*/  MOV R3, R0 ;  /* 0x0000000000037202 */ /* 0x000fe40000000f00 */
[----:B------:R-:W-:-:S07]  /*0420*/  MOV R12, 0x440 ;  /* 0x00000440000c7802 */ /* 0x000fce0000000f00 */
[----:B-----5:R-:W-:Y:S05]  /*0430*/  CALL.REL.NOINC `($__internal_1_$__cuda_sm3x_div_rn_noftz_f32_slowpath) ;  /* 0x0000000000bc7944 */ /* 0x020fea0003c00000 */
[----:B------:R-:W-:-:S07]  /*0440*/  IMAD.MOV.U32 R8, RZ, RZ, R3 ;  /* 0x000000ffff087224 */ /* 0x000fce00078e0003 */
.L_x_25:
[----:B------:R-:W-:Y:S05]  /*0450*/  BSYNC.RECONVERGENT B0 ;  /* 0x0000000000007941 */ /* 0x000fea0003800200 */
.L_x_24:
        /* <DEDUP_REMOVED lines=12> */
[----:B------:R-:W-:Y:S01]  /*0520*/  IMAD.MOV.U32 R3, RZ, RZ, R2 ;  /* 0x000000ffff037224 */ /* 0x000fe200078e0002 */
[----:B------:R-:W-:-:S07]  /*0530*/  MOV R12, 0x550 ;  /* 0x00000550000c7802 */ /* 0x000fce0000000f00 */
[----:B-----5:R-:W-:Y:S05]  /*0540*/  CALL.REL.NOINC `($__internal_1_$__cuda_sm3x_div_rn_noftz_f32_slowpath) ;  /* 0x0000000000787944 */ /* 0x020fea0003c00000 */
[----:B------:R-:W-:-:S07]  /*0550*/  IMAD.MOV.U32 R9, RZ, RZ, R3 ;  /* 0x000000ffff097224 */ /* 0x000fce00078e0003 */
.L_x_27:
[----:B------:R-:W-:Y:S05]  /*0560*/  BSYNC.RECONVERGENT B0 ;  /* 0x0000000000007941 */ /* 0x000fea0003800200 */
.L_x_26:
[----:B------:R-:W0:Y:S01]  /*0570*/  LDCU UR4, c[0x0][0x388] ;  /* 0x00007100ff0477ac */ /* 0x000e220008000800 */
[----:B------:R-:W-:Y:S01]  /*0580*/  IMAD.MOV.U32 R4, RZ, RZ, -0x3e000000 ;  /* 0xc2000000ff047424 */ /* 0x000fe200078e00ff */
[----:B------:R-:W-:-:S03]  /*0590*/  UMOV UR5, URZ ;  /* 0x000000ff00057c82 */ /* 0x000fc60008000000 */
[----:B0-----:R0:W5:Y:S01]  /*05a0*/  TEX.LL RZ, R8, R8, R4, UR4, 2D, 0x3 ;  /* 0x28ff040408087f60 */ /* 0x00116200089e03ff */
[----:B------:R-:W1:Y:S01]  /*05b0*/  LDCU.128 UR8, c[0x0][0x390] ;  /* 0x00007200ff0877ac */ /* 0x000e620008000c00 */
[----:B------:R-:W-:-:S04]  /*05c0*/  DEPBAR.LE SB5, 0x1 ;  /* 0x0000d0400000791a */ /* 0x000fc80000000000 */
[----:B------:R-:W-:Y:S01]  /*05d0*/  FMUL R6, R6, 256 ;  /* 0x4380000006067820 */ /* 0x000fe20000400000 */
[----:B------:R-:W-:-:S03]  /*05e0*/  SHF.R.S32.HI R0, RZ, 0x1f, R10 ;  /* 0x0000001fff007819 */ /* 0x000fc6000001140a */
[----:B------:R2:W3:Y:S01]  /*05f0*/  F2I.U32.TRUNC.NTZ R11, R6 ;  /* 0x00000006000b7305 */ /* 0x0004e2000020f000 */
[----:B0-----:R-:W0:Y:S02]  /*0600*/  LDCU UR4, c[0x0][0x3a8] ;  /* 0x00007500ff0477ac */ /* 0x001e240008000800 */
[----:B0-----:R-:W-:Y:S01]  /*0610*/  IMAD R5, R5, UR4, RZ ;  /* 0x0000000405057c24 */ /* 0x001fe2000f8e02ff */
[----:B------:R-:W2:Y:S04]  /*0620*/  LDCU.64 UR4, c[0x0][0x3a0] ;  /* 0x00007400ff0477ac */ /* 0x000ea80008000a00 */
[----:B------:R-:W-:-:S04]  /*0630*/  IADD3 R7, P0, PT, R10, R5, RZ ;  /* 0x000000050a077210 */ /* 0x000fc80007f1e0ff */
[----:B------:R-:W-:Y:S02]  /*0640*/  LEA.HI.X.SX32 R0, R5, R0, 0x1, P0 ;  /* 0x0000000005007211 */ /* 0x000fe400000f0eff */
[----:B-1----:R-:W-:-:S04]  /*0650*/  IADD3 R2, P0, PT, R7, UR8, RZ ;  /* 0x0000000807027c10 */ /* 0x002fc8000ff1e0ff */
[C---:B------:R-:W-:Y:S02]  /*0660*/  IADD3.X R3, PT, PT, R0.reuse, UR9, RZ, P0, !PT ;  /* 0x0000000900037c10 */ /* 0x040fe400087fe4ff */
[C---:B------:R-:W-:Y:S02]  /*0670*/  IADD3 R4, P0, PT, R7.reuse, UR10, RZ ;  /* 0x0000000a07047c10 */ /* 0x040fe4000ff1e0ff */
[----:B--2---:R-:W-:Y:S01]  /*0680*/  IADD3 R6, P1, PT, R7, UR4, RZ ;  /* 0x0000000407067c10 */ /* 0x004fe2000ff3e0ff */
[----:B---3--:R-:W-:Y:S01]  /*0690*/  STG.E.U8 desc[UR6][R2.64], R11 ;  /* 0x0000000b02007986 */ /* 0x008fe2000c101106 */
[C---:B------:R-:W-:Y:S02]  /*06a0*/  IADD3.X R5, PT, PT, R0.reuse, UR11, RZ, P0, !PT ;  /* 0x0000000b00057c10 */ /* 0x040fe400087fe4ff */
[----:B------:R-:W-:Y:S01]  /*06b0*/  IADD3.X R7, PT, PT, R0, UR5, RZ, P1, !PT ;  /* 0x0000000500077c10 */ /* 0x000fe20008ffe4ff */
[----:B-----5:R-:W-:Y:S01]  /*06c0*/  FMUL R9, R9, 256 ;  /* 0x4380000009097820 */ /* 0x020fe20000400000 */
[----:B------:R-:W-:-:S04]  /*06d0*/  FMUL R8, R8, 256 ;  /* 0x4380000008087820 */ /* 0x000fc80000400000 */
[----:B------:R-:W0:Y:S08]  /*06e0*/  F2I.U32.TRUNC.NTZ R13, R8 ;  /* 0x00000008000d7305 */ /* 0x000e30000020f000 */
[----:B------:R-:W1:Y:S01]  /*06f0*/  F2I.U32.TRUNC.NTZ R9, R9 ;  /* 0x0000000900097305 */ /* 0x000e62000020f000 */
[----:B0-----:R-:W-:Y:S04]  /*0700*/  STG.E.U8 desc[UR6][R4.64], R13 ;  /* 0x0000000d04007986 */ /* 0x001fe8000c101106 */
[----:B-1----:R-:W-:Y:S01]  /*0710*/  STG.E.U8 desc[UR6][R6.64], R9 ;  /* 0x0000000906007986 */ /* 0x002fe2000c101106 */
[----:B------:R-:W-:Y:S05]  /*0720*/  EXIT ;  /* 0x000000000000794d */ /* 0x000fea0003800000 */
        .weak           $__internal_1_$__cuda_sm3x_div_rn_noftz_f32_slowpath
        .type           $__internal_1_$__cuda_sm3x_div_rn_noftz_f32_slowpath,@function
        .size           $__internal_1_$__cuda_sm3x_div_rn_noftz_f32_slowpath,(.L_x_42 - $__internal_1_$__cuda_sm3x_div_rn_noftz_f32_slowpath)
$__internal_1_$__cuda_sm3x_div_rn_noftz_f32_slowpath:
        /* <DEDUP_REMOVED lines=32> */
[----:B------:R-:W-:Y:S02]  /*0930*/  @!P1 FFMA R4, R4, 1.84467440737095516160e+19, RZ ;  /* 0x5f80000004049823 */ /* 0x000fe400000000ff */
[----:B------:R-:W-:-:S07]  /*0940*/  @!P1 VIADD R7, R7, 0x40 ;  /* 0x0000004007079836 */ /* 0x000fce0000000000 */
.L_x_29:
[----:B------:R-:W-:Y:S01]  /*0950*/  LEA R11, R9, 0xc0800000, 0x17 ;  /* 0xc0800000090b7811 */ /* 0x000fe200078eb8ff */
[----:B------:R-:W-:Y:S04]  /*0960*/  BSSY.RECONVERGENT B2, `(.L_x_34) ;  /* 0x0000036000027945 */ /* 0x000fe80003800200 */
[----:B------:R-:W-:Y:S01]  /*0970*/  IMAD.IADD R11, R4, 0x1, -R11 ;  /* 0x00000001040b7824 */ /* 0x000fe200078e0a0b */
[----:B------:R-:W-:-:S03]  /*0980*/  IADD3 R4, PT, PT, R15, -0x7f, RZ ;  /* 0xffffff810f047810 */ /* 0x000fc60007ffe0ff */
        /* <DEDUP_REMOVED lines=13> */
[----:B------:R-:W-:-:S05]  /*0a60*/  LOP3.LUT R4, R4, 0xff, RZ, 0xc0, !PT ;  /* 0x000000ff04047812 */ /* 0x000fca00078ec0ff */
[----:B------:R-:W-:-:S04]  /*0a70*/  IMAD.IADD R11, R4, 0x1, R14 ;  /* 0x00000001040b7824 */ /* 0x000fc800078e020e */
        /* <DEDUP_REMOVED lines=16> */
[----:B------:R-:W-:Y:S02]  /*0b80*/  ISETP.NE.AND P1, PT, R11, RZ, PT ;  /* 0x000000ff0b00720c */ /* 0x000fe40003f25270 */
[----:B------:R-:W-:-:S02]  /*0b90*/  LOP3.LUT R9, R9, 0x800000, RZ, 0xfc, !PT ;  /* 0x0080000009097812 */ /* 0x000fc400078efcff */
[----:B------:R-:W-:Y:S02]  /*0ba0*/  IADD3 R11, PT, PT, -R11, RZ, RZ ;  /* 0x000000ff0b0b7210 */ /* 0x000fe40007ffe1ff */
[----:B------:R-:W-:Y:S02]  /*0bb0*/  SHF.L.U32 R14, R9, R14, RZ ;  /* 0x0000000e090e7219 */ /* 0x000fe400000006ff */
[----:B------:R-:W-:Y:S02]  /*0bc0*/  FSETP.NEU.FTZ.AND P0, PT, R4, R7, PT ;  /* 0x000000070400720b */ /* 0x000fe40003f1d000 */
[----:B------:R-:W-:Y:S02]  /*0bd0*/  SEL R4, R11, RZ, P2 ;  /* 0x000000ff0b047207 */ /* 0x000fe40001000000 */
[----:B------:R-:W-:Y:S02]  /*0be0*/  ISETP.NE.AND P1, PT, R14, RZ, P1 ;  /* 0x000000ff0e00720c */ /* 0x000fe40000f25270 */
[----:B------:R-:W-:-:S02]  /*0bf0*/  SHF.R.U32.HI R4, RZ, R4, R9 ;  /* 0x00000004ff047219 */ /* 0x000fc40000011609 */
[----:B------:R-:W-:Y:S02]  /*0c00*/  PLOP3.LUT P0, PT, P0, P1, PT, 0xf8, 0x8f ;  /* 0x00000000008f781c */ /* 0x000fe40000703f70 */
[----:B------:R-:W-:Y:S02]  /*0c10*/  SHF.R.U32.HI R14, RZ, 0x1, R4 ;  /* 0x00000001ff0e7819 */ /* 0x000fe40000011604 */
[----:B------:R-:W-:-:S04]  /*0c20*/  SEL R7, RZ, 0x1, !P0 ;  /* 0x00000001ff077807 */ /* 0x000fc80004000000 */
[----:B------:R-:W-:-:S04]  /*0c30*/  LOP3.LUT R7, R7, 0x1, R14, 0xf8, !PT ;  /* 0x0000000107077812 */ /* 0x000fc800078ef80e */
[----:B------:R-:W-:-:S05]  /*0c40*/  LOP3.LUT R7, R7, R4, RZ, 0xc0, !PT ;  /* 0x0000000407077212 */ /* 0x000fca00078ec0ff */
[----:B------:R-:W-:-:S05]  /*0c50*/  IMAD.IADD R14, R14, 0x1, R7 ;  /* 0x000000010e0e7824 */ /* 0x000fca00078e0207 */
[----:B------:R-:W-:Y:S01]  /*0c60*/  LOP3.LUT R3, R14, R3, RZ, 0xfc, !PT ;  /* 0x000000030e037212 */ /* 0x000fe200078efcff */
[----:B------:R-:W-:Y:S06]  /*0c70*/  BRA `(.L_x_37) ;  /* 0x0000000000107947 */ /* 0x000fec0003800000 */
.L_x_36:
[----:B------:R-:W-:-:S04]  /*0c80*/  LOP3.LUT R3, R3, 0x80000000, RZ, 0xc0, !PT ;  /* 0x8000000003037812 */ /* 0x000fc800078ec0ff */
[----:B------:R-:W-:Y:S01]  /*0c90*/  LOP3.LUT R3, R3, 0x7f800000, RZ, 0xfc, !PT ;  /* 0x7f80000003037812 */ /* 0x000fe200078efcff */
[----:B------:R-:W-:Y:S06]  /*0ca0*/  BRA `(.L_x_37) ;  /* 0x0000000000047947 */ /* 0x000fec0003800000 */
.L_x_35:
[----:B------:R-:W-:-:S07]  /*0cb0*/  IMAD R3, R14, 0x800000, R3 ;  /* 0x008000000e037824 */ /* 0x000fce00078e0203 */
.L_x_37:
[----:B------:R-:W-:Y:S05]  /*0cc0*/  BSYNC.RECONVERGENT B2 ;  /* 0x0000000000027941 */ /* 0x000fea0003800200 */
.L_x_34:
[----:B------:R-:W-:Y:S05]  /*0cd0*/  BRA `(.L_x_38) ;  /* 0x0000000000207947 */ /* 0x000fea0003800000 */
.L_x_33:
[----:B------:R-:W-:-:S04]  /*0ce0*/  LOP3.LUT R3, R4, 0x80000000, R3, 0x48, !PT ;  /* 0x8000000004037812 */ /* 0x000fc800078e4803 */
[----:B------:R-:W-:Y:S01]  /*0cf0*/  LOP3.LUT R3, R3, 0x7f800000, RZ, 0xfc, !PT ;  /* 0x7f80000003037812 */ /* 0x000fe200078efcff */
[----:B------:R-:W-:Y:S06]  /*0d00*/  BRA `(.L_x_38) ;  /* 0x0000000000147947 */ /* 0x000fec0003800000 */
.L_x_32:
[----:B------:R-:W-:Y:S01]  /*0d10*/  LOP3.LUT R3, R4, 0x80000000, R3, 0x48, !PT ;  /* 0x8000000004037812 */ /* 0x000fe200078e4803 */
[----:B------:R-:W-:Y:S06]  /*0d20*/  BRA `(.L_x_38) ;  /* 0x00000000000c7947 */ /* 0x000fec0003800000 */
.L_x_31:
[----:B------:R-:W0:Y:S01]  /*0d30*/  MUFU.RSQ R3, -QNAN ;  /* 0xffc0000000037908 */ /* 0x000e220000001400 */
[----:B------:R-:W-:Y:S05]  /*0d40*/  BRA `(.L_x_38) ;  /* 0x0000000000047947 */ /* 0x000fea0003800000 */
.L_x_30:
[----:B------:R-:W-:-:S07]  /*0d50*/  FADD.FTZ R3, R3, R4 ;  /* 0x0000000403037221 */ /* 0x000fce0000010000 */
.L_x_38:
[----:B------:R-:W-:Y:S05]  /*0d60*/  BSYNC.RECONVERGENT B1 ;  /* 0x0000000000017941 */ /* 0x000fea0003800200 */
.L_x_28:
[----:B------:R-:W-:-:S04]  /*0d70*/  IMAD.MOV.U32 R13, RZ, RZ, 0x0 ;  /* 0x00000000ff0d7424 */ /* 0x000fc800078e00ff */
[----:B0-----:R-:W-:Y:S05]  /*0d80*/  RET.REL.NODEC R12 `(_Z6ResizeI6uchar2EvyyPvS1_S1_iiiff) ;  /* 0xfffffff00c9c7950 */ /* 0x001fea0003c3ffff */
.L_x_39:
        /* <DEDUP_REMOVED lines=15> */
.L_x_42:


//--------------------- .nv.shared.reserved.0     --------------------------
	.section	.nv.shared.reserved.0,"aw",@nobits
	.weak		__nv_reservedSMEM_offset_0_alias
	.size		__nv_reservedSMEM_offset_0_alias, 0, 64
	.other		__nv_reservedSMEM_offset_0_alias,@"STO_CUDA_RESERVED_SHARED STV_DEFAULT"
__nv_reservedSMEM_offset_0_alias:
	.zero		0
	.zero		64


//--------------------- .nv.constant0._Z6ResizeI7ushort2EvyyPvS1_S1_iiiff --------------------------
	.section	.nv.constant0._Z6ResizeI7ushort2EvyyPvS1_S1_iiiff,"a",@progbits
	.sectionflags	@""
	.align	4
.nv.constant0._Z6ResizeI7ushort2EvyyPvS1_S1_iiiff:
	.zero		956


//--------------------- .nv.constant0._Z6ResizeI6uchar2EvyyPvS1_S1_iiiff --------------------------
	.section	.nv.constant0._Z6ResizeI6uchar2EvyyPvS1_S1_iiiff,"a",@progbits
	.sectionflags	@""
	.align	4
.nv.constant0._Z6ResizeI6uchar2EvyyPvS1_S1_iiiff:
	.zero		956


//--------------------- SYMBOLS --------------------------

	.type		.nv.reservedSmem.offset0,@object
	.size		.nv.reservedSmem.offset0,0x4
